//
// Generated by NVIDIA NVVM Compiler
//
// Compiler Build ID: CL-36424714
// Cuda compilation tools, release 13.0, V13.0.88
// Based on NVVM 20.0.0
//

.version 9.0
.target sm_100
.address_size 64

	// .globl	_Z3FWTPfS_Piiii

.visible .entry _Z3FWTPfS_Piiii(
	.param .u64 .ptr .align 1 _Z3FWTPfS_Piiii_param_0,
	.param .u64 .ptr .align 1 _Z3FWTPfS_Piiii_param_1,
	.param .u64 .ptr .align 1 _Z3FWTPfS_Piiii_param_2,
	.param .u32 _Z3FWTPfS_Piiii_param_3,
	.param .u32 _Z3FWTPfS_Piiii_param_4,
	.param .u32 _Z3FWTPfS_Piiii_param_5
)
{
	.reg .pred 	%p<18>;
	.reg .b32 	%r<97>;
	.reg .b32 	%f<56>;
	.reg .b64 	%rd<13>;

	ld.param.u64 	%rd2, [_Z3FWTPfS_Piiii_param_0];
	ld.param.u64 	%rd3, [_Z3FWTPfS_Piiii_param_1];
	ld.param.u64 	%rd4, [_Z3FWTPfS_Piiii_param_2];
	ld.param.u32 	%r23, [_Z3FWTPfS_Piiii_param_3];
	ld.param.u32 	%r24, [_Z3FWTPfS_Piiii_param_4];
	ld.param.u32 	%r25, [_Z3FWTPfS_Piiii_param_5];
	cvta.to.global.u64 	%rd1, %rd4;
	mov.u32 	%r26, %tid.x;
	mov.u32 	%r27, %ctaid.x;
	mov.u32 	%r28, %ntid.x;
	mad.lo.s32 	%r1, %r27, %r28, %r26;
	setp.ge.s32 	%p1, %r1, %r25;
	@%p1 bra 	$L__BB0_2;
	cvta.to.global.u64 	%rd5, %rd2;
	mul.wide.s32 	%rd6, %r1, 4;
	add.s64 	%rd7, %rd1, %rd6;
	ld.global.u32 	%r29, [%rd7];
	shr.s32 	%r30, %r1, 31;
	shr.u32 	%r31, %r30, 27;
	add.s32 	%r32, %r1, %r31;
	and.b32  	%r33, %r32, -32;
	add.s32 	%r34, %r33, %r29;
	mul.wide.s32 	%rd8, %r34, 4;
	add.s64 	%rd9, %rd5, %rd8;
	ld.global.f32 	%f55, [%rd9];
$L__BB0_2:
	setp.lt.s32 	%p2, %r23, 1;
	@%p2 bra 	$L__BB0_9;
	shr.u32 	%r36, %r24, 31;
	add.s32 	%r37, %r24, %r36;
	shr.s32 	%r93, %r37, 1;
	and.b32  	%r3, %r23, 3;
	setp.lt.u32 	%p3, %r23, 4;
	mov.b32 	%r92, 0;
	@%p3 bra 	$L__BB0_6;
	and.b32  	%r92, %r23, 2147483644;
	add.s32 	%r90, %r23, -2;
	neg.s32 	%r89, %r92;
$L__BB0_5:
	add.s32 	%r38, %r90, 1;
	shr.u32 	%r39, %r1, %r38;
	shl.b32 	%r40, %r39, 1;
	and.b32  	%r41, %r40, 2;
	sub.s32 	%r42, 1, %r41;
	and.b32  	%r43, %r39, 1;
	xor.b32  	%r44, %r43, 1;
	cvt.rn.f32.u32 	%f12, %r44;
	mov.b32 	%r45, %f55;
	shfl.sync.down.b32	%r46|%p4, %r45, %r93, 31, -1;
	mov.b32 	%f13, %r46;
	cvt.rn.f32.u32 	%f14, %r43;
	shfl.sync.up.b32	%r47|%p5, %r45, %r93, 0, -1;
	mov.b32 	%f15, %r47;
	mul.f32 	%f16, %f14, %f15;
	fma.rn.f32 	%f17, %f12, %f13, %f16;
	cvt.rn.f32.s32 	%f18, %r42;
	fma.rn.f32 	%f19, %f55, %f18, %f17;
	shr.s32 	%r48, %r93, 1;
	add.s32 	%r49, %r90, -2;
	shr.u32 	%r50, %r1, %r90;
	shl.b32 	%r51, %r50, 1;
	and.b32  	%r52, %r51, 2;
	sub.s32 	%r53, 1, %r52;
	and.b32  	%r54, %r50, 1;
	xor.b32  	%r55, %r54, 1;
	cvt.rn.f32.u32 	%f20, %r55;
	mov.b32 	%r56, %f19;
	shfl.sync.down.b32	%r57|%p6, %r56, %r48, 31, -1;
	mov.b32 	%f21, %r57;
	cvt.rn.f32.u32 	%f22, %r54;
	shfl.sync.up.b32	%r58|%p7, %r56, %r48, 0, -1;
	mov.b32 	%f23, %r58;
	mul.f32 	%f24, %f22, %f23;
	fma.rn.f32 	%f25, %f20, %f21, %f24;
	cvt.rn.f32.s32 	%f26, %r53;
	fma.rn.f32 	%f27, %f19, %f26, %f25;
	shr.s32 	%r59, %r93, 2;
	add.s32 	%r60, %r90, -1;
	shr.u32 	%r61, %r1, %r60;
	shl.b32 	%r62, %r61, 1;
	and.b32  	%r63, %r62, 2;
	sub.s32 	%r64, 1, %r63;
	and.b32  	%r65, %r61, 1;
	xor.b32  	%r66, %r65, 1;
	cvt.rn.f32.u32 	%f28, %r66;
	mov.b32 	%r67, %f27;
	shfl.sync.down.b32	%r68|%p8, %r67, %r59, 31, -1;
	mov.b32 	%f29, %r68;
	cvt.rn.f32.u32 	%f30, %r65;
	shfl.sync.up.b32	%r69|%p9, %r67, %r59, 0, -1;
	mov.b32 	%f31, %r69;
	mul.f32 	%f32, %f30, %f31;
	fma.rn.f32 	%f33, %f28, %f29, %f32;
	cvt.rn.f32.s32 	%f34, %r64;
	fma.rn.f32 	%f35, %f27, %f34, %f33;
	shr.s32 	%r70, %r93, 3;
	shr.u32 	%r71, %r1, %r49;
	shl.b32 	%r72, %r71, 1;
	and.b32  	%r73, %r72, 2;
	sub.s32 	%r74, 1, %r73;
	and.b32  	%r75, %r71, 1;
	xor.b32  	%r76, %r75, 1;
	cvt.rn.f32.u32 	%f36, %r76;
	mov.b32 	%r77, %f35;
	shfl.sync.down.b32	%r78|%p10, %r77, %r70, 31, -1;
	mov.b32 	%f37, %r78;
	cvt.rn.f32.u32 	%f38, %r75;
	shfl.sync.up.b32	%r79|%p11, %r77, %r70, 0, -1;
	mov.b32 	%f39, %r79;
	mul.f32 	%f40, %f38, %f39;
	fma.rn.f32 	%f41, %f36, %f37, %f40;
	cvt.rn.f32.s32 	%f42, %r74;
	fma.rn.f32 	%f55, %f35, %f42, %f41;
	shr.s32 	%r93, %r93, 4;
	add.s32 	%r90, %r90, -4;
	add.s32 	%r89, %r89, 4;
	setp.ne.s32 	%p12, %r89, 0;
	@%p12 bra 	$L__BB0_5;
$L__BB0_6:
	setp.eq.s32 	%p13, %r3, 0;
	@%p13 bra 	$L__BB0_9;
	sub.s32 	%r95, %r23, %r92;
	neg.s32 	%r94, %r3;
$L__BB0_8:
	.pragma "nounroll";
	add.s32 	%r95, %r95, -1;
	shr.u32 	%r80, %r1, %r95;
	shl.b32 	%r81, %r80, 1;
	and.b32  	%r82, %r81, 2;
	sub.s32 	%r83, 1, %r82;
	and.b32  	%r84, %r80, 1;
	xor.b32  	%r85, %r84, 1;
	cvt.rn.f32.u32 	%f43, %r85;
	mov.b32 	%r86, %f55;
	shfl.sync.down.b32	%r87|%p14, %r86, %r93, 31, -1;
	mov.b32 	%f44, %r87;
	cvt.rn.f32.u32 	%f45, %r84;
	shfl.sync.up.b32	%r88|%p15, %r86, %r93, 0, -1;
	mov.b32 	%f46, %r88;
	mul.f32 	%f47, %f45, %f46;
	fma.rn.f32 	%f48, %f43, %f44, %f47;
	cvt.rn.f32.s32 	%f49, %r83;
	fma.rn.f32 	%f55, %f55, %f49, %f48;
	shr.s32 	%r93, %r93, 1;
	add.s32 	%r94, %r94, 1;
	setp.ne.s32 	%p16, %r94, 0;
	@%p16 bra 	$L__BB0_8;
$L__BB0_9:
	setp.ge.s32 	%p17, %r1, %r25;
	@%p17 bra 	$L__BB0_11;
	cvta.to.global.u64 	%rd10, %rd3;
	mul.wide.s32 	%rd11, %r1, 4;
	add.s64 	%rd12, %rd10, %rd11;
	st.global.f32 	[%rd12], %f55;
$L__BB0_11:
	ret;

}


// ===== COMPILED SASS (sm_100) =====

	.target	sm_100

	.elftype	@"ET_EXEC"


//--------------------- .note.nv.tkinfo           --------------------------
	.section	.note.nv.tkinfo,"",@"SHT_NOTE"
	.sectionflags	@"SHF_NOTE_NV_TKINFO"
	.tkinfo
        /*0018*/ 	.word	0x00000002
        /*0030*/ 	.string	""
        /*0030*/ 	.string	"ptxas"
        /*0030*/ 	.string	"Cuda compilation tools, release 13.0, V13.0.88"
        /*0030*/ 	.string	"Build cuda_13.0.r13.0/compiler.36424714_0"
        /*0030*/ 	.string	"-arch sm_100 -m 64 "



//--------------------- .note.nv.cuinfo           --------------------------
	.section	.note.nv.cuinfo,"",@"SHT_NOTE"
	.sectionflags	@"SHF_NOTE_NV_CUINFO"
        /*0018*/ 	.short	0x0002
        /*001a*/ 	.short	0x0064
        /*001c*/ 	.short	0x0082
	.zero		2


//--------------------- .nv.info                  --------------------------
	.section	.nv.info,"",@"SHT_CUDA_INFO"
	.align	4


	//----- nvinfo : EIATTR_REGCOUNT
	.align		4
        /*0000*/ 	.byte	0x04, 0x2f
        /*0002*/ 	.short	(.L_1 - .L_0)
	.align		4
.L_0:
        /*0004*/ 	.word	index@(_Z3FWTPfS_Piiii)
        /*0008*/ 	.word	0x0000000c


	//----- nvinfo : EIATTR_FRAME_SIZE
	.align		4
.L_1:
        /*000c*/ 	.byte	0x04, 0x11
        /*000e*/ 	.short	(.L_3 - .L_2)
	.align		4
.L_2:
        /*0010*/ 	.word	index@(_Z3FWTPfS_Piiii)
        /*0014*/ 	.word	0x00000000


	//----- nvinfo : EIATTR_MIN_STACK_SIZE
	.align		4
.L_3:
        /*0018*/ 	.byte	0x04, 0x12
        /*001a*/ 	.short	(.L_5 - .L_4)
	.align		4
.L_4:
        /*001c*/ 	.word	index@(_Z3FWTPfS_Piiii)
        /*0020*/ 	.word	0x00000000
.L_5:


//--------------------- .nv.compat                --------------------------
	.section	.nv.compat,"",@"SHT_CUDA_COMPAT_INFO"
	.align	4
        /*0000*/ 	.byte	0x02, 0x09, 0x00, 0x00, 0x02, 0x02, 0x01, 0x00, 0x02, 0x05, 0x05, 0x00, 0x03, 0x07, 0x01, 0x01
        /*0010*/ 	.byte	0x02, 0x03, 0x00, 0x00, 0x02, 0x06, 0x01, 0x00, 0x04, 0x0b, 0x08, 0x00, 0x09, 0x00, 0x00, 0x00
        /*0020*/ 	.byte	0x00, 0x00, 0x00, 0x00


//--------------------- .nv.info._Z3FWTPfS_Piiii  --------------------------
	.section	.nv.info._Z3FWTPfS_Piiii,"",@"SHT_CUDA_INFO"
	.sectionflags	@""
	.align	4


	//----- nvinfo : EIATTR_CUDA_API_VERSION
	.align		4
        /*0000*/ 	.byte	0x04, 0x37
        /*0002*/ 	.short	(.L_7 - .L_6)
.L_6:
        /*0004*/ 	.word	0x00000082


	//----- nvinfo : EIATTR_KPARAM_INFO
	.align		4
.L_7:
        /*0008*/ 	.byte	0x04, 0x17
        /*000a*/ 	.short	(.L_9 - .L_8)
.L_8:
        /*000c*/ 	.word	0x00000000
        /*0010*/ 	.short	0x0005
        /*0012*/ 	.short	0x0020
        /*0014*/ 	.byte	0x00, 0xf0, 0x11, 0x00


	//----- nvinfo : EIATTR_KPARAM_INFO
	.align		4
.L_9:
        /*0018*/ 	.byte	0x04, 0x17
        /*001a*/ 	.short	(.L_11 - .L_10)
.L_10:
        /*001c*/ 	.word	0x00000000
        /*0020*/ 	.short	0x0004
        /*0022*/ 	.short	0x001c
        /*0024*/ 	.byte	0x00, 0xf0, 0x11, 0x00


	//----- nvinfo : EIATTR_KPARAM_INFO
	.align		4
.L_11:
        /*0028*/ 	.byte	0x04, 0x17
        /*002a*/ 	.short	(.L_13 - .L_12)
.L_12:
        /*002c*/ 	.word	0x00000000
        /*0030*/ 	.short	0x0003
        /*0032*/ 	.short	0x0018
        /*0034*/ 	.byte	0x00, 0xf0, 0x11, 0x00


	//----- nvinfo : EIATTR_KPARAM_INFO
	.align		4
.L_13:
        /*0038*/ 	.byte	0x04, 0x17
        /*003a*/ 	.short	(.L_15 - .L_14)
.L_14:
        /*003c*/ 	.word	0x00000000
        /*0040*/ 	.short	0x0002
        /*0042*/ 	.short	0x0010
        /*0044*/ 	.byte	0x00, 0xf5, 0x21, 0x00


	//----- nvinfo : EIATTR_KPARAM_INFO
	.align		4
.L_15:
        /*0048*/ 	.byte	0x04, 0x17
        /*004a*/ 	.short	(.L_17 - .L_16)
.L_16:
        /*004c*/ 	.word	0x00000000
        /*0050*/ 	.short	0x0001
        /*0052*/ 	.short	0x0008
        /*0054*/ 	.byte	0x00, 0xf5, 0x21, 0x00


	//----- nvinfo : EIATTR_KPARAM_INFO
	.align		4
.L_17:
        /*0058*/ 	.byte	0x04, 0x17
        /*005a*/ 	.short	(.L_19 - .L_18)
.L_18:
        /*005c*/ 	.word	0x00000000
        /*0060*/ 	.short	0x0000
        /*0062*/ 	.short	0x0000
        /*0064*/ 	.byte	0x00, 0xf5, 0x21, 0x00


	//----- nvinfo : EIATTR_SPARSE_MMA_MASK
	.align		4
.L_19:
        /*0068*/ 	.byte	0x03, 0x50
        /*006a*/ 	.short	0x0000


	//----- nvinfo : EIATTR_MAXREG_COUNT
	.align		4
        /*006c*/ 	.byte	0x03, 0x1b
        /*006e*/ 	.short	0x00ff


	//----- nvinfo : EIATTR_MERCURY_ISA_VERSION
	.align		4
        /*0070*/ 	.byte	0x03, 0x5f
        /*0072*/ 	.short	0x0101


	//----- nvinfo : EIATTR_COOP_GROUP_MASK_REGIDS
	.align		4
        /*0074*/ 	.byte	0x04, 0x29
        /*0076*/ 	.short	(.L_21 - .L_20)


	//   ....[0]....
.L_20:
        /*0078*/ 	.word	0xffffffff


	//   ....[1]....
        /*007c*/ 	.word	0xffffffff


	//   ....[2]....
        /*0080*/ 	.word	0xffffffff


	//   ....[3]....
        /*0084*/ 	.word	0xffffffff


	//   ....[4]....
        /*0088*/ 	.word	0xffffffff


	//   ....[5]....
        /*008c*/ 	.word	0xffffffff


	//   ....[6]....
        /*0090*/ 	.word	0xffffffff


	//   ....[7]....
        /*0094*/ 	.word	0xffffffff


	//   ....[8]....
        /*0098*/ 	.word	0xffffffff


	//   ....[9]....
        /*009c*/ 	.word	0xffffffff


	//----- nvinfo : EIATTR_COOP_GROUP_INSTR_OFFSETS
	.align		4
.L_21:
        /*00a0*/ 	.byte	0x04, 0x28
        /*00a2*/ 	.short	(.L_23 - .L_22)


	//   ....[0]....
.L_22:
        /*00a4*/ 	.word	0x00000240


	//   ....[1]....
        /*00a8*/ 	.word	0x00000270


	//   ....[2]....
        /*00ac*/ 	.word	0x00000380


	//   ....[3]....
        /*00b0*/ 	.word	0x000003b0


	//   ....[4]....
        /*00b4*/ 	.word	0x00000490


	//   ....[5]....
        /*00b8*/ 	.word	0x000004c0


	//   ....[6]....
        /*00bc*/ 	.word	0x00000590


	//   ....[7]....
        /*00c0*/ 	.word	0x000005c0


	//   ....[8]....
        /*00c4*/ 	.word	0x000006a0


	//   ....[9]....
        /*00c8*/ 	.word	0x000006d0


	//----- nvinfo : EIATTR_VRC_CTA_INIT_COUNT
	.align		4
.L_23:
        /*00cc*/ 	.byte	0x02, 0x4a
	.zero		1
	.zero		1


	//----- nvinfo : EIATTR_EXIT_INSTR_OFFSETS
	.align		4
        /*00d0*/ 	.byte	0x04, 0x1c
        /*00d2*/ 	.short	(.L_25 - .L_24)


	//   ....[0]....
.L_24:
        /*00d4*/ 	.word	0x000007d0


	//   ....[1]....
        /*00d8*/ 	.word	0x00000810


	//----- nvinfo : EIATTR_CRS_STACK_SIZE
	.align		4
.L_25:
        /*00dc*/ 	.byte	0x04, 0x1e
        /*00de*/ 	.short	(.L_27 - .L_26)
.L_26:
        /*00e0*/ 	.word	0x00000000


	//----- nvinfo : EIATTR_CBANK_PARAM_SIZE
	.align		4
.L_27:
        /*00e4*/ 	.byte	0x03, 0x19
        /*00e6*/ 	.short	0x0024


	//----- nvinfo : EIATTR_PARAM_CBANK
	.align		4
        /*00e8*/ 	.byte	0x04, 0x0a
        /*00ea*/ 	.short	(.L_29 - .L_28)
	.align		4
.L_28:
        /*00ec*/ 	.word	index@(.nv.constant0._Z3FWTPfS_Piiii)
        /*00f0*/ 	.short	0x0380
        /*00f2*/ 	.short	0x0024


	//----- nvinfo : EIATTR_SW_WAR
	.align		4
.L_29:
        /*00f4*/ 	.byte	0x04, 0x36
        /*00f6*/ 	.short	(.L_31 - .L_30)
.L_30:
        /*00f8*/ 	.word	0x00000008
.L_31:


//--------------------- .nv.callgraph             --------------------------
	.section	.nv.callgraph,"",@"SHT_CUDA_CALLGRAPH"
	.align	4
	.sectionentsize	8
	.align		4
        /*0000*/ 	.word	0x00000000
	.align		4
        /*0004*/ 	.word	0xffffffff
	.align		4
        /*0008*/ 	.word	0x00000000
	.align		4
        /*000c*/ 	.word	0xfffffffe
	.align		4
        /*0010*/ 	.word	0x00000000
	.align		4
        /*0014*/ 	.word	0xfffffffd
	.align		4
        /*0018*/ 	.word	0x00000000
	.align		4
        /*001c*/ 	.word	0xfffffffc


//--------------------- .text._Z3FWTPfS_Piiii     --------------------------
	.section	.text._Z3FWTPfS_Piiii,"ax",@progbits
	.align	128
        .global         _Z3FWTPfS_Piiii
        .type           _Z3FWTPfS_Piiii,@function
        .size           _Z3FWTPfS_Piiii,(.L_x_7 - _Z3FWTPfS_Piiii)
        .other          _Z3FWTPfS_Piiii,@"STO_CUDA_ENTRY STV_DEFAULT"
_Z3FWTPfS_Piiii:
.text._Z3FWTPfS_Piiii:
[----:B------:R-:W-:Y:S01]  /*0000*/  LDC R1, c[0x0][0x37c] ;  /* 0x0000df00ff017b82 */ /* 0x000fe20000000800 */
[----:B------:R-:W0:Y:S07]  /*0010*/  S2R R0, SR_TID.X ;  /* 0x0000000000007919 */ /* 0x000e2e0000002100 */
[----:B------:R-:W0:Y:S01]  /*0020*/  S2UR UR4, SR_CTAID.X ;  /* 0x00000000000479c3 */ /* 0x000e220000002500 */
[----:B------:R-:W1:Y:S01]  /*0030*/  LDCU UR5, c[0x0][0x3a0] ;  /* 0x00007400ff0577ac */ /* 0x000e620008000800 */
[----:B------:R-:W-:Y:S01]  /*0040*/  BSSY.RECONVERGENT B0, `(.L_x_0) ;  /* 0x0000010000007945 */ /* 0x000fe20003800200 */
[----:B------:R-:W2:Y:S05]  /*0050*/  LDCU.64 UR10, c[0x0][0x358] ;  /* 0x00006b00ff0a77ac */ /* 0x000eaa0008000a00 */
[----:B------:R-:W0:Y:S02]  /*0060*/  LDC R3, c[0x0][0x360] ;  /* 0x0000d800ff037b82 */ /* 0x000e240000000800 */
[----:B0-----:R-:W-:-:S05]  /*0070*/  IMAD R0, R3, UR4, R0 ;  /* 0x0000000403007c24 */ /* 0x001fca000f8e0200 */
[----:B-1----:R-:W-:-:S13]  /*0080*/  ISETP.GE.AND P0, PT, R0, UR5, PT ;  /* 0x0000000500007c0c */ /* 0x002fda000bf06270 */
[----:B--2---:R-:W-:Y:S05]  /*0090*/  @P0 BRA `(.L_x_1) ;  /* 0x0000000000280947 */ /* 0x004fea0003800000 */
[----:B------:R-:W0:Y:S08]  /*00a0*/  LDC.64 R4, c[0x0][0x390] ;  /* 0x0000e400ff047b82 */ /* 0x000e300000000a00 */
[----:B------:R-:W1:Y:S01]  /*00b0*/  LDC.64 R2, c[0x0][0x380] ;  /* 0x0000e000ff027b82 */ /* 0x000e620000000a00 */
[----:B0-----:R-:W-:-:S06]  /*00c0*/  IMAD.WIDE R4, R0, 0x4, R4 ;  /* 0x0000000400047825 */ /* 0x001fcc00078e0204 */
[----:B------:R-:W2:Y:S01]  /*00d0*/  LDG.E R4, desc[UR10][R4.64] ;  /* 0x0000000a04047981 */ /* 0x000ea2000c1e1900 */
[----:B------:R-:W-:-:S04]  /*00e0*/  SHF.R.S32.HI R7, RZ, 0x1f, R0 ;  /* 0x0000001fff077819 */ /* 0x000fc80000011400 */
[----:B------:R-:W-:-:S04]  /*00f0*/  LEA.HI R7, R7, R0, RZ, 0x5 ;  /* 0x0000000007077211 */ /* 0x000fc800078f28ff */
[----:B------:R-:W-:-:S05]  /*0100*/  LOP3.LUT R7, R7, 0xffffffe0, RZ, 0xc0, !PT ;  /* 0xffffffe007077812 */ /* 0x000fca00078ec0ff */
[----:B--2---:R-:W-:-:S04]  /*0110*/  IMAD.IADD R7, R4, 0x1, R7 ;  /* 0x0000000104077824 */ /* 0x004fc800078e0207 */
[----:B-1----:R-:W-:-:S06]  /*0120*/  IMAD.WIDE R2, R7, 0x4, R2 ;  /* 0x0000000407027825 */ /* 0x002fcc00078e0202 */
[----:B------:R0:W5:Y:S02]  /*0130*/  LDG.E R3, desc[UR10][R2.64] ;  /* 0x0000000a02037981 */ /* 0x000164000c1e1900 */
.L_x_1:
[----:B------:R-:W-:Y:S05]  /*0140*/  BSYNC.RECONVERGENT B0 ;  /* 0x0000000000007941 */ /* 0x000fea0003800200 */
.L_x_0:
[----:B------:R-:W1:Y:S02]  /*0150*/  LDCU UR7, c[0x0][0x398] ;  /* 0x00007300ff0777ac */ /* 0x000e640008000800 */
[----:B-1----:R-:W-:-:S09]  /*0160*/  UISETP.GE.AND UP0, UPT, UR7, 0x1, UPT ;  /* 0x000000010700788c */ /* 0x002fd2000bf06270 */
[----:B------:R-:W-:Y:S05]  /*0170*/  BRA.U !UP0, `(.L_x_2) ;  /* 0x0000000508947547 */ /* 0x000fea000b800000 */
[----:B------:R-:W1:Y:S01]  /*0180*/  LDCU UR4, c[0x0][0x39c] ;  /* 0x00007380ff0477ac */ /* 0x000e620008000800 */
[----:B------:R-:W-:Y:S02]  /*0190*/  UISETP.GE.U32.AND UP1, UPT, UR7, 0x4, UPT ;  /* 0x000000040700788c */ /* 0x000fe4000bf26070 */
[----:B------:R-:W-:-:S04]  /*01a0*/  ULOP3.LUT UR6, UR7, 0x3, URZ, 0xc0, !UPT ;  /* 0x0000000307067892 */ /* 0x000fc8000f8ec0ff */
[----:B------:R-:W-:Y:S02]  /*01b0*/  UISETP.NE.AND UP0, UPT, UR6, URZ, UPT ;  /* 0x000000ff0600728c */ /* 0x000fe4000bf05270 */
[----:B-1----:R-:W-:-:S04]  /*01c0*/  ULEA.HI UR4, UR4, UR4, URZ, 0x1 ;  /* 0x0000000404047291 */ /* 0x002fc8000f8f08ff */
[----:B------:R-:W-:-:S03]  /*01d0*/  USHF.R.S32.HI UR5, URZ, 0x1, UR4 ;  /* 0x00000001ff057899 */ /* 0x000fc60008011404 */
[----:B------:R-:W-:-:S03]  /*01e0*/  UMOV UR4, URZ ;  /* 0x000000ff00047c82 */ /* 0x000fc60008000000 */
[----:B0-----:R-:W-:Y:S01]  /*01f0*/  IMAD.U32 R2, RZ, RZ, UR5 ;  /* 0x00000005ff027e24 */ /* 0x001fe2000f8e00ff */
[----:B------:R-:W-:Y:S06]  /*0200*/  BRA.U !UP1, `(.L_x_3) ;  /* 0x0000000509187547 */ /* 0x000fec000b800000 */
[----:B------:R-:W-:Y:S02]  /*0210*/  ULOP3.LUT UR4, UR7, 0x7ffffffc, URZ, 0xc0, !UPT ;  /* 0x7ffffffc07047892 */ /* 0x000fe4000f8ec0ff */
[----:B------:R-:W-:Y:S02]  /*0220*/  UIADD3 UR5, UPT, UPT, UR7, -0x2, URZ ;  /* 0xfffffffe07057890 */ /* 0x000fe4000fffe0ff */
[----:B------:R-:W-:-:S12]  /*0230*/  UIADD3 UR8, UPT, UPT, -UR4, URZ, URZ ;  /* 0x000000ff04087290 */ /* 0x000fd8000fffe1ff */
.L_x_4:
[----:B-----5:R-:W0:Y:S01]  /*0240*/  SHFL.UP PT, R9, R3, R2, RZ ;  /* 0x0400000203097389 */ /* 0x020e2200000e00ff */
[----:B------:R-:W-:Y:S02]  /*0250*/  UIADD3 UR9, UPT, UPT, UR5, 0x1, URZ ;  /* 0x0000000105097890 */ /* 0x000fe4000fffe0ff */
[----:B------:R-:W-:Y:S01]  /*0260*/  UIADD3 UR8, UPT, UPT, UR8, 0x4, URZ ;  /* 0x0000000408087890 */ /* 0x000fe2000fffe0ff */
[----:B------:R-:W1:Y:S03]  /*0270*/  SHFL.DOWN PT, R7, R3, R2, 0x1f ;  /* 0x08001f0203077589 */ /* 0x000e6600000e0000 */
[----:B------:R-:W-:Y:S01]  /*0280*/  SHF.R.U32.HI R4, RZ, UR9, R0 ;  /* 0x00000009ff047c19 */ /* 0x000fe20008011600 */
[----:B------:R-:W-:Y:S02]  /*0290*/  UIADD3 UR9, UPT, UPT, UR5, -0x1, URZ ;  /* 0xffffffff05097890 */ /* 0x000fe4000fffe0ff */
[----:B------:R-:W-:Y:S01]  /*02a0*/  UISETP.NE.AND UP1, UPT, UR8, URZ, UPT ;  /* 0x000000ff0800728c */ /* 0x000fe2000bf25270 */
[C---:B------:R-:W-:Y:S01]  /*02b0*/  LOP3.LUT R6, R4.reuse, 0x1, RZ, 0xc0, !PT ;  /* 0x0000000104067812 */ /* 0x040fe200078ec0ff */
[C---:B------:R-:W-:Y:S01]  /*02c0*/  IMAD.SHL.U32 R5, R4.reuse, 0x2, RZ ;  /* 0x0000000204057824 */ /* 0x040fe200078e00ff */
[----:B------:R-:W-:-:S02]  /*02d0*/  LOP3.LUT R4, R4, 0x1, RZ, 0xc, !PT ;  /* 0x0000000104047812 */ /* 0x000fc400078e0cff */
[----:B------:R-:W-:Y:S02]  /*02e0*/  I2FP.F32.U32 R6, R6 ;  /* 0x0000000600067245 */ /* 0x000fe40000201000 */
[----:B------:R-:W-:Y:S02]  /*02f0*/  LOP3.LUT R5, R5, 0x2, RZ, 0xc0, !PT ;  /* 0x0000000205057812 */ /* 0x000fe400078ec0ff */
[----:B------:R-:W-:Y:S02]  /*0300*/  I2FP.F32.U32 R4, R4 ;  /* 0x0000000400047245 */ /* 0x000fe40000201000 */
[----:B------:R-:W-:Y:S01]  /*0310*/  IADD3 R5, PT, PT, -R5, 0x1, RZ ;  /* 0x0000000105057810 */ /* 0x000fe20007ffe1ff */
[----:B0-----:R-:W-:-:S03]  /*0320*/  FMUL R9, R6, R9 ;  /* 0x0000000906097220 */ /* 0x001fc60000400000 */
[----:B------:R-:W-:Y:S01]  /*0330*/  I2FP.F32.S32 R5, R5 ;  /* 0x0000000500057245 */ /* 0x000fe20000201400 */
[----:B-1----:R-:W-:Y:S01]  /*0340*/  FFMA R4, R4, R7, R9 ;  /* 0x0000000704047223 */ /* 0x002fe20000000009 */
[----:B------:R-:W-:-:S03]  /*0350*/  SHF.R.S32.HI R7, RZ, 0x1, R2 ;  /* 0x00000001ff077819 */ /* 0x000fc60000011402 */
[----:B------:R-:W-:Y:S01]  /*0360*/  FFMA R4, R5, R3, R4 ;  /* 0x0000000305047223 */ /* 0x000fe20000000004 */
[----:B------:R-:W-:-:S04]  /*0370*/  SHF.R.U32.HI R3, RZ, UR5, R0 ;  /* 0x00000005ff037c19 */ /* 0x000fc80008011600 */
[----:B------:R-:W0:Y:S01]  /*0380*/  SHFL.UP PT, R9, R4, R7, RZ ;  /* 0x0400000704097389 */ /* 0x000e2200000e00ff */
[C---:B------:R-:W-:Y:S01]  /*0390*/  IMAD.SHL.U32 R5, R3.reuse, 0x2, RZ ;  /* 0x0000000203057824 */ /* 0x040fe200078e00ff */
[C---:B------:R-:W-:Y:S02]  /*03a0*/  LOP3.LUT R6, R3.reuse, 0x1, RZ, 0xc0, !PT ;  /* 0x0000000103067812 */ /* 0x040fe400078ec0ff */
[----:B------:R-:W1:Y:S01]  /*03b0*/  SHFL.DOWN PT, R8, R4, R7, 0x1f ;  /* 0x08001f0704087589 */ /* 0x000e6200000e0000 */
[----:B------:R-:W-:Y:S02]  /*03c0*/  LOP3.LUT R3, R3, 0x1, RZ, 0xc, !PT ;  /* 0x0000000103037812 */ /* 0x000fe400078e0cff */
[----:B------:R-:W-:Y:S02]  /*03d0*/  I2FP.F32.U32 R6, R6 ;  /* 0x0000000600067245 */ /* 0x000fe40000201000 */
[----:B------:R-:W-:Y:S02]  /*03e0*/  LOP3.LUT R5, R5, 0x2, RZ, 0xc0, !PT ;  /* 0x0000000205057812 */ /* 0x000fe400078ec0ff */
[----:B------:R-:W-:-:S02]  /*03f0*/  I2FP.F32.U32 R3, R3 ;  /* 0x0000000300037245 */ /* 0x000fc40000201000 */
[----:B------:R-:W-:-:S04]  /*0400*/  IADD3 R5, PT, PT, -R5, 0x1, RZ ;  /* 0x0000000105057810 */ /* 0x000fc80007ffe1ff */
[----:B------:R-:W-:Y:S01]  /*0410*/  I2FP.F32.S32 R5, R5 ;  /* 0x0000000500057245 */ /* 0x000fe20000201400 */
[----:B0-----:R-:W-:-:S04]  /*0420*/  FMUL R6, R6, R9 ;  /* 0x0000000906067220 */ /* 0x001fc80000400000 */
[----:B-1----:R-:W-:Y:S01]  /*0430*/  FFMA R3, R3, R8, R6 ;  /* 0x0000000803037223 */ /* 0x002fe20000000006 */
[----:B------:R-:W-:-:S03]  /*0440*/  SHF.R.S32.HI R6, RZ, 0x2, R2 ;  /* 0x00000002ff067819 */ /* 0x000fc60000011402 */
[----:B------:R-:W-:Y:S01]  /*0450*/  FFMA R3, R4, R5, R3 ;  /* 0x0000000504037223 */ /* 0x000fe20000000003 */
[----:B------:R-:W-:Y:S01]  /*0460*/  SHF.R.U32.HI R4, RZ, UR9, R0 ;  /* 0x00000009ff047c19 */ /* 0x000fe20008011600 */
[----:B------:R-:W-:Y:S02]  /*0470*/  UIADD3 UR9, UPT, UPT, UR5, -0x2, URZ ;  /* 0xfffffffe05097890 */ /* 0x000fe4000fffe0ff */
[----:B------:R-:W-:Y:S01]  /*0480*/  UIADD3 UR5, UPT, UPT, UR5, -0x4, URZ ;  /* 0xfffffffc05057890 */ /* 0x000fe2000fffe0ff */
[----:B------:R-:W0:Y:S01]  /*0490*/  SHFL.UP PT, R8, R3, R6, RZ ;  /* 0x0400000603087389 */ /* 0x000e2200000e00ff */
[C---:B------:R-:W-:Y:S01]  /*04a0*/  IMAD.SHL.U32 R5, R4.reuse, 0x2, RZ ;  /* 0x0000000204057824 */ /* 0x040fe200078e00ff */
[C---:B------:R-:W-:Y:S02]  /*04b0*/  LOP3.LUT R7, R4.reuse, 0x1, RZ, 0xc0, !PT ;  /* 0x0000000104077812 */ /* 0x040fe400078ec0ff */
[----:B------:R1:W2:Y:S01]  /*04c0*/  SHFL.DOWN PT, R9, R3, R6, 0x1f ;  /* 0x08001f0603097589 */ /* 0x0002a200000e0000 */
[----:B------:R-:W-:-:S02]  /*04d0*/  LOP3.LUT R4, R4, 0x1, RZ, 0xc, !PT ;  /* 0x0000000104047812 */ /* 0x000fc400078e0cff */
[----:B------:R-:W-:Y:S02]  /*04e0*/  I2FP.F32.U32 R7, R7 ;  /* 0x0000000700077245 */ /* 0x000fe40000201000 */
[----:B------:R-:W-:Y:S02]  /*04f0*/  LOP3.LUT R5, R5, 0x2, RZ, 0xc0, !PT ;  /* 0x0000000205057812 */ /* 0x000fe400078ec0ff */
[----:B------:R-:W-:Y:S02]  /*0500*/  I2FP.F32.U32 R4, R4 ;  /* 0x0000000400047245 */ /* 0x000fe40000201000 */
[----:B------:R-:W-:Y:S02]  /*0510*/  IADD3 R5, PT, PT, -R5, 0x1, RZ ;  /* 0x0000000105057810 */ /* 0x000fe40007ffe1ff */
[----:B-1----:R-:W-:Y:S02]  /*0520*/  SHF.R.S32.HI R6, RZ, 0x3, R2 ;  /* 0x00000003ff067819 */ /* 0x002fe40000011402 */
[----:B------:R-:W-:-:S02]  /*0530*/  I2FP.F32.S32 R5, R5 ;  /* 0x0000000500057245 */ /* 0x000fc40000201400 */
[----:B------:R-:W-:Y:S01]  /*0540*/  SHF.R.S32.HI R2, RZ, 0x4, R2 ;  /* 0x00000004ff027819 */ /* 0x000fe20000011402 */
[----:B0-----:R-:W-:-:S04]  /*0550*/  FMUL R7, R7, R8 ;  /* 0x0000000807077220 */ /* 0x001fc80000400000 */
[----:B--2---:R-:W-:-:S04]  /*0560*/  FFMA R4, R4, R9, R7 ;  /* 0x0000000904047223 */ /* 0x004fc80000000007 */
        /* <DEDUP_REMOVED lines=13> */
[----:B-1----:R-:W-:-:S04]  /*0640*/  FFMA R4, R4, R9, R7 ;  /* 0x0000000904047223 */ /* 0x002fc80000000007 */
[----:B------:R-:W-:Y:S01]  /*0650*/  FFMA R3, R3, R5, R4 ;  /* 0x0000000503037223 */ /* 0x000fe20000000004 */
[----:B------:R-:W-:Y:S06]  /*0660*/  BRA.U UP1, `(.L_x_4) ;  /* 0xfffffff901f47547 */ /* 0x000fec000b83ffff */
.L_x_3:
[----:B------:R-:W-:Y:S05]  /*0670*/  BRA.U !UP0, `(.L_x_2) ;  /* 0x0000000108547547 */ /* 0x000fea000b800000 */
[----:B------:R-:W-:Y:S02]  /*0680*/  UIADD3 UR4, UPT, UPT, -UR4, UR7, URZ ;  /* 0x0000000704047290 */ /* 0x000fe4000fffe1ff */
[----:B------:R-:W-:-:S12]  /*0690*/  UIADD3 UR6, UPT, UPT, -UR6, URZ, URZ ;  /* 0x000000ff06067290 */ /* 0x000fd8000fffe1ff */
.L_x_5:
[----:B-----5:R-:W0:Y:S01]  /*06a0*/  SHFL.UP PT, R9, R3, R2, RZ ;  /* 0x0400000203097389 */ /* 0x020e2200000e00ff */
[----:B------:R-:W-:Y:S02]  /*06b0*/  UIADD3 UR4, UPT, UPT, UR4, -0x1, URZ ;  /* 0xffffffff04047890 */ /* 0x000fe4000fffe0ff */
[----:B------:R-:W-:Y:S01]  /*06c0*/  UIADD3 UR6, UPT, UPT, UR6, 0x1, URZ ;  /* 0x0000000106067890 */ /* 0x000fe2000fffe0ff */
[----:B------:R1:W2:Y:S03]  /*06d0*/  SHFL.DOWN PT, R7, R3, R2, 0x1f ;  /* 0x08001f0203077589 */ /* 0x0002a600000e0000 */
[----:B------:R-:W-:Y:S01]  /*06e0*/  SHF.R.U32.HI R4, RZ, UR4, R0 ;  /* 0x00000004ff047c19 */ /* 0x000fe20008011600 */
[----:B------:R-:W-:-:S03]  /*06f0*/  UISETP.NE.AND UP0, UPT, UR6, URZ, UPT ;  /* 0x000000ff0600728c */ /* 0x000fc6000bf05270 */
[C---:B------:R-:W-:Y:S01]  /*0700*/  LOP3.LUT R6, R4.reuse, 0x1, RZ, 0xc0, !PT ;  /* 0x0000000104067812 */ /* 0x040fe200078ec0ff */
[C---:B------:R-:W-:Y:S01]  /*0710*/  IMAD.SHL.U32 R5, R4.reuse, 0x2, RZ ;  /* 0x0000000204057824 */ /* 0x040fe200078e00ff */
[----:B------:R-:W-:Y:S02]  /*0720*/  LOP3.LUT R4, R4, 0x1, RZ, 0xc, !PT ;  /* 0x0000000104047812 */ /* 0x000fe400078e0cff */
[----:B------:R-:W-:Y:S02]  /*0730*/  I2FP.F32.U32 R6, R6 ;  /* 0x0000000600067245 */ /* 0x000fe40000201000 */
[----:B------:R-:W-:Y:S02]  /*0740*/  LOP3.LUT R5, R5, 0x2, RZ, 0xc0, !PT ;  /* 0x0000000205057812 */ /* 0x000fe400078ec0ff */
[----:B------:R-:W-:Y:S02]  /*0750*/  I2FP.F32.U32 R4, R4 ;  /* 0x0000000400047245 */ /* 0x000fe40000201000 */
[----:B------:R-:W-:-:S02]  /*0760*/  IADD3 R5, PT, PT, -R5, 0x1, RZ ;  /* 0x0000000105057810 */ /* 0x000fc40007ffe1ff */
[----:B-1----:R-:W-:Y:S01]  /*0770*/  SHF.R.S32.HI R2, RZ, 0x1, R2 ;  /* 0x00000001ff027819 */ /* 0x002fe20000011402 */
[----:B0-----:R-:W-:Y:S01]  /*0780*/  FMUL R9, R6, R9 ;  /* 0x0000000906097220 */ /* 0x001fe20000400000 */
[----:B------:R-:W-:-:S03]  /*0790*/  I2FP.F32.S32 R5, R5 ;  /* 0x0000000500057245 */ /* 0x000fc60000201400 */
[----:B--2---:R-:W-:-:S04]  /*07a0*/  FFMA R4, R4, R7, R9 ;  /* 0x0000000704047223 */ /* 0x004fc80000000009 */
[----:B------:R-:W-:Y:S01]  /*07b0*/  FFMA R3, R5, R3, R4 ;  /* 0x0000000305037223 */ /* 0x000fe20000000004 */
[----:B------:R-:W-:Y:S06]  /*07c0*/  BRA.U UP0, `(.L_x_5) ;  /* 0xfffffffd00b47547 */ /* 0x000fec000b83ffff */
.L_x_2:
[----:B------:R-:W-:Y:S05]  /*07d0*/  @P0 EXIT ;  /* 0x000000000000094d */ /* 0x000fea0003800000 */
[----:B------:R-:W1:Y:S02]  /*07e0*/  LDC.64 R4, c[0x0][0x388] ;  /* 0x0000e200ff047b82 */ /* 0x000e640000000a00 */
[----:B-1----:R-:W-:-:S05]  /*07f0*/  IMAD.WIDE R4, R0, 0x4, R4 ;  /* 0x0000000400047825 */ /* 0x002fca00078e0204 */
[----:B-----5:R-:W-:Y:S01]  /*0800*/  STG.E desc[UR10][R4.64], R3 ;  /* 0x0000000304007986 */ /* 0x020fe2000c10190a */
[----:B------:R-:W-:Y:S05]  /*0810*/  EXIT ;  /* 0x000000000000794d */ /* 0x000fea0003800000 */
.L_x_6:
[----:B------:R-:W-:-:S00]  /*0820*/  BRA `(.L_x_6) ;  /* 0xfffffffc00fc7947 */ /* 0x000fc0000383ffff */
[----:B------:R-:W-:-:S00]  /*0830*/  NOP ;  /* 0x0000000000007918 */ /* 0x000fc00000000000 */
        /* <DEDUP_REMOVED lines=12> */
.L_x_7:


//--------------------- .nv.shared.reserved.0     --------------------------
	.section	.nv.shared.reserved.0,"aw",@nobits
	.weak		__nv_reservedSMEM_offset_0_alias
	.size		__nv_reservedSMEM_offset_0_alias, 0, 64
	.other		__nv_reservedSMEM_offset_0_alias,@"STO_CUDA_RESERVED_SHARED STV_DEFAULT"
__nv_reservedSMEM_offset_0_alias:
	.zero		0
	.zero		64


//--------------------- .nv.constant0._Z3FWTPfS_Piiii --------------------------
	.section	.nv.constant0._Z3FWTPfS_Piiii,"a",@progbits
	.sectionflags	@""
	.align	4
.nv.constant0._Z3FWTPfS_Piiii:
	.zero		932


//--------------------- SYMBOLS --------------------------

	.type		.nv.reservedSmem.offset0,@object
	.size		.nv.reservedSmem.offset0,0x4
